//
// Generated by NVIDIA NVVM Compiler
//
// Compiler Build ID: CL-36424714
// Cuda compilation tools, release 13.0, V13.0.88
// Based on NVVM 20.0.0
//

.version 9.0
.target sm_100
.address_size 64

	// .globl	_Z17vectorAddWithSyncPKiS0_Pii
.extern .func  (.param .b32 func_retval0) vprintf
(
	.param .b64 vprintf_param_0,
	.param .b64 vprintf_param_1
)
;
.global .align 1 .b8 $str[60] = {91, 66, 108, 111, 99, 107, 32, 37, 100, 93, 32, 84, 104, 114, 101, 97, 100, 32, 48, 32, 98, 101, 102, 111, 114, 101, 32, 102, 105, 114, 115, 116, 32, 95, 95, 115, 121, 110, 99, 116, 104, 114, 101, 97, 100, 115, 40, 41, 32, 97, 116, 32, 116, 105, 100, 32, 37, 100, 10};
.global .align 1 .b8 $str$1[59] = {91, 66, 108, 111, 99, 107, 32, 37, 100, 93, 32, 84, 104, 114, 101, 97, 100, 32, 48, 32, 97, 102, 116, 101, 114, 32, 102, 105, 114, 115, 116, 32, 95, 95, 115, 121, 110, 99, 116, 104, 114, 101, 97, 100, 115, 40, 41, 32, 97, 116, 32, 116, 105, 100, 32, 37, 100, 10};
.global .align 1 .b8 $str$2[61] = {91, 66, 108, 111, 99, 107, 32, 37, 100, 93, 32, 84, 104, 114, 101, 97, 100, 32, 48, 32, 98, 101, 102, 111, 114, 101, 32, 115, 101, 99, 111, 110, 100, 32, 95, 95, 115, 121, 110, 99, 116, 104, 114, 101, 97, 100, 115, 40, 41, 32, 97, 116, 32, 116, 105, 100, 32, 37, 100, 10};
.global .align 1 .b8 $str$3[60] = {91, 66, 108, 111, 99, 107, 32, 37, 100, 93, 32, 84, 104, 114, 101, 97, 100, 32, 48, 32, 97, 102, 116, 101, 114, 32, 115, 101, 99, 111, 110, 100, 32, 95, 95, 115, 121, 110, 99, 116, 104, 114, 101, 97, 100, 115, 40, 41, 32, 97, 116, 32, 116, 105, 100, 32, 37, 100, 10};

.visible .entry _Z17vectorAddWithSyncPKiS0_Pii(
	.param .u64 .ptr .align 1 _Z17vectorAddWithSyncPKiS0_Pii_param_0,
	.param .u64 .ptr .align 1 _Z17vectorAddWithSyncPKiS0_Pii_param_1,
	.param .u64 .ptr .align 1 _Z17vectorAddWithSyncPKiS0_Pii_param_2,
	.param .u32 _Z17vectorAddWithSyncPKiS0_Pii_param_3
)
{
	.local .align 8 .b8 	__local_depot0[8];
	.reg .b64 	%SP;
	.reg .b64 	%SPL;
	.reg .pred 	%p<7>;
	.reg .b32 	%r<24>;
	.reg .b64 	%rd<27>;

	mov.u64 	%SPL, __local_depot0;
	cvta.local.u64 	%SP, %SPL;
	ld.param.u64 	%rd3, [_Z17vectorAddWithSyncPKiS0_Pii_param_0];
	ld.param.u64 	%rd4, [_Z17vectorAddWithSyncPKiS0_Pii_param_1];
	ld.param.u64 	%rd5, [_Z17vectorAddWithSyncPKiS0_Pii_param_2];
	ld.param.u32 	%r4, [_Z17vectorAddWithSyncPKiS0_Pii_param_3];
	cvta.to.global.u64 	%rd1, %rd5;
	add.u64 	%rd6, %SP, 0;
	add.u64 	%rd2, %SPL, 0;
	mov.u32 	%r1, %ctaid.x;
	mov.u32 	%r5, %ntid.x;
	mov.u32 	%r2, %tid.x;
	mad.lo.s32 	%r3, %r1, %r5, %r2;
	setp.ne.s32 	%p1, %r2, 0;
	@%p1 bra 	$L__BB0_2;
	st.local.v2.u32 	[%rd2], {%r1, %r3};
	mov.u64 	%rd7, $str;
	cvta.global.u64 	%rd8, %rd7;
	{ // callseq 0, 0
	.param .b64 param0;
	st.param.b64 	[param0], %rd8;
	.param .b64 param1;
	st.param.b64 	[param1], %rd6;
	.param .b32 retval0;
	call.uni (retval0), 
	vprintf, 
	(
	param0, 
	param1
	);
	ld.param.b32 	%r6, [retval0];
	} // callseq 0
$L__BB0_2:
	setp.ne.s32 	%p2, %r2, 0;
	bar.sync 	0;
	@%p2 bra 	$L__BB0_4;
	st.local.v2.u32 	[%rd2], {%r1, %r3};
	mov.u64 	%rd10, $str$1;
	cvta.global.u64 	%rd11, %rd10;
	{ // callseq 1, 0
	.param .b64 param0;
	st.param.b64 	[param0], %rd11;
	.param .b64 param1;
	st.param.b64 	[param1], %rd6;
	.param .b32 retval0;
	call.uni (retval0), 
	vprintf, 
	(
	param0, 
	param1
	);
	ld.param.b32 	%r8, [retval0];
	} // callseq 1
$L__BB0_4:
	setp.ge.s32 	%p3, %r3, %r4;
	@%p3 bra 	$L__BB0_6;
	cvta.to.global.u64 	%rd13, %rd3;
	mul.wide.s32 	%rd14, %r3, 4;
	add.s64 	%rd15, %rd13, %rd14;
	ld.global.u32 	%r10, [%rd15];
	cvta.to.global.u64 	%rd16, %rd4;
	add.s64 	%rd17, %rd16, %rd14;
	ld.global.u32 	%r11, [%rd17];
	add.s32 	%r12, %r10, %r11;
	mul.lo.s32 	%r13, %r12, 10;
	mul.hi.s32 	%r14, %r13, 1717986919;
	shr.u32 	%r15, %r14, 31;
	shr.s32 	%r16, %r14, 2;
	add.s32 	%r17, %r16, %r15;
	add.s64 	%rd18, %rd1, %rd14;
	st.global.u32 	[%rd18], %r17;
$L__BB0_6:
	setp.ne.s32 	%p4, %r2, 0;
	@%p4 bra 	$L__BB0_8;
	st.local.v2.u32 	[%rd2], {%r1, %r3};
	mov.u64 	%rd19, $str$2;
	cvta.global.u64 	%rd20, %rd19;
	{ // callseq 2, 0
	.param .b64 param0;
	st.param.b64 	[param0], %rd20;
	.param .b64 param1;
	st.param.b64 	[param1], %rd6;
	.param .b32 retval0;
	call.uni (retval0), 
	vprintf, 
	(
	param0, 
	param1
	);
	ld.param.b32 	%r18, [retval0];
	} // callseq 2
$L__BB0_8:
	setp.ne.s32 	%p5, %r2, 0;
	bar.sync 	0;
	@%p5 bra 	$L__BB0_10;
	st.local.v2.u32 	[%rd2], {%r1, %r3};
	mov.u64 	%rd22, $str$3;
	cvta.global.u64 	%rd23, %rd22;
	{ // callseq 3, 0
	.param .b64 param0;
	st.param.b64 	[param0], %rd23;
	.param .b64 param1;
	st.param.b64 	[param1], %rd6;
	.param .b32 retval0;
	call.uni (retval0), 
	vprintf, 
	(
	param0, 
	param1
	);
	ld.param.b32 	%r20, [retval0];
	} // callseq 3
$L__BB0_10:
	setp.ge.s32 	%p6, %r3, %r4;
	@%p6 bra 	$L__BB0_12;
	mul.wide.s32 	%rd25, %r3, 4;
	add.s64 	%rd26, %rd1, %rd25;
	ld.global.u32 	%r22, [%rd26];
	add.s32 	%r23, %r22, 1;
	st.global.u32 	[%rd26], %r23;
$L__BB0_12:
	ret;

}


// ===== COMPILED SASS (sm_100) =====

	.target	sm_100

	.elftype	@"ET_EXEC"


//--------------------- .note.nv.tkinfo           --------------------------
	.section	.note.nv.tkinfo,"",@"SHT_NOTE"
	.sectionflags	@"SHF_NOTE_NV_TKINFO"
	.tkinfo
        /*0018*/ 	.word	0x00000002
        /*0030*/ 	.string	""
        /*0030*/ 	.string	"ptxas"
        /*0030*/ 	.string	"Cuda compilation tools, release 13.0, V13.0.88"
        /*0030*/ 	.string	"Build cuda_13.0.r13.0/compiler.36424714_0"
        /*0030*/ 	.string	"-arch sm_100 -m 64 "



//--------------------- .note.nv.cuinfo           --------------------------
	.section	.note.nv.cuinfo,"",@"SHT_NOTE"
	.sectionflags	@"SHF_NOTE_NV_CUINFO"
        /*0018*/ 	.short	0x0002
        /*001a*/ 	.short	0x0064
        /*001c*/ 	.short	0x0082
	.zero		2


//--------------------- .nv.info                  --------------------------
	.section	.nv.info,"",@"SHT_CUDA_INFO"
	.align	4


	//----- nvinfo : EIATTR_REGCOUNT
	.align		4
        /*0000*/ 	.byte	0x04, 0x2f
        /*0002*/ 	.short	(.L_5 - .L_4)
	.align		4
.L_4:
        /*0004*/ 	.word	index@(_Z17vectorAddWithSyncPKiS0_Pii)
        /*0008*/ 	.word	0x0000001a


	//----- nvinfo : EIATTR_FRAME_SIZE
	.align		4
.L_5:
        /*000c*/ 	.byte	0x04, 0x11
        /*000e*/ 	.short	(.L_7 - .L_6)
	.align		4
.L_6:
        /*0010*/ 	.word	index@(_Z17vectorAddWithSyncPKiS0_Pii)
        /*0014*/ 	.word	0x00000008


	//----- nvinfo : EIATTR_MIN_STACK_SIZE
	.align		4
.L_7:
        /*0018*/ 	.byte	0x04, 0x12
        /*001a*/ 	.short	(.L_9 - .L_8)
	.align		4
.L_8:
        /*001c*/ 	.word	index@(_Z17vectorAddWithSyncPKiS0_Pii)
        /*0020*/ 	.word	0x00000008
.L_9:


//--------------------- .nv.compat                --------------------------
	.section	.nv.compat,"",@"SHT_CUDA_COMPAT_INFO"
	.align	4
        /*0000*/ 	.byte	0x02, 0x09, 0x00, 0x00, 0x02, 0x02, 0x01, 0x00, 0x02, 0x05, 0x05, 0x00, 0x03, 0x07, 0x01, 0x01
        /*0010*/ 	.byte	0x02, 0x03, 0x00, 0x00, 0x02, 0x06, 0x01, 0x00, 0x04, 0x0b, 0x08, 0x00, 0x09, 0x00, 0x00, 0x00
        /*0020*/ 	.byte	0x00, 0x00, 0x00, 0x00


//--------------------- .nv.info._Z17vectorAddWithSyncPKiS0_Pii --------------------------
	.section	.nv.info._Z17vectorAddWithSyncPKiS0_Pii,"",@"SHT_CUDA_INFO"
	.sectionflags	@""
	.align	4


	//----- nvinfo : EIATTR_CUDA_API_VERSION
	.align		4
        /*0000*/ 	.byte	0x04, 0x37
        /*0002*/ 	.short	(.L_11 - .L_10)
.L_10:
        /*0004*/ 	.word	0x00000082


	//----- nvinfo : EIATTR_KPARAM_INFO
	.align		4
.L_11:
        /*0008*/ 	.byte	0x04, 0x17
        /*000a*/ 	.short	(.L_13 - .L_12)
.L_12:
        /*000c*/ 	.word	0x00000000
        /*0010*/ 	.short	0x0003
        /*0012*/ 	.short	0x0018
        /*0014*/ 	.byte	0x00, 0xf0, 0x11, 0x00


	//----- nvinfo : EIATTR_KPARAM_INFO
	.align		4
.L_13:
        /*0018*/ 	.byte	0x04, 0x17
        /*001a*/ 	.short	(.L_15 - .L_14)
.L_14:
        /*001c*/ 	.word	0x00000000
        /*0020*/ 	.short	0x0002
        /*0022*/ 	.short	0x0010
        /*0024*/ 	.byte	0x00, 0xf5, 0x21, 0x00


	//----- nvinfo : EIATTR_KPARAM_INFO
	.align		4
.L_15:
        /*0028*/ 	.byte	0x04, 0x17
        /*002a*/ 	.short	(.L_17 - .L_16)
.L_16:
        /*002c*/ 	.word	0x00000000
        /*0030*/ 	.short	0x0001
        /*0032*/ 	.short	0x0008
        /*0034*/ 	.byte	0x00, 0xf5, 0x21, 0x00


	//----- nvinfo : EIATTR_KPARAM_INFO
	.align		4
.L_17:
        /*0038*/ 	.byte	0x04, 0x17
        /*003a*/ 	.short	(.L_19 - .L_18)
.L_18:
        /*003c*/ 	.word	0x00000000
        /*0040*/ 	.short	0x0000
        /*0042*/ 	.short	0x0000
        /*0044*/ 	.byte	0x00, 0xf5, 0x21, 0x00


	//----- nvinfo : EIATTR_SPARSE_MMA_MASK
	.align		4
.L_19:
        /*0048*/ 	.byte	0x03, 0x50
        /*004a*/ 	.short	0x0000


	//----- nvinfo : EIATTR_MAXREG_COUNT
	.align		4
        /*004c*/ 	.byte	0x03, 0x1b
        /*004e*/ 	.short	0x00ff


	//----- nvinfo : EIATTR_NUM_BARRIERS
	.align		4
        /*0050*/ 	.byte	0x02, 0x4c
        /*0052*/ 	.byte	0x01
	.zero		1


	//----- nvinfo : EIATTR_EXTERNS
	.align		4
        /*0054*/ 	.byte	0x04, 0x0f
        /*0056*/ 	.short	(.L_21 - .L_20)


	//   ....[0]....
	.align		4
.L_20:
        /*0058*/ 	.word	index@(vprintf)


	//----- nvinfo : EIATTR_MERCURY_ISA_VERSION
	.align		4
.L_21:
        /*005c*/ 	.byte	0x03, 0x5f
        /*005e*/ 	.short	0x0101


	//----- nvinfo : EIATTR_VRC_CTA_INIT_COUNT
	.align		4
        /*0060*/ 	.byte	0x02, 0x4a
	.zero		1
	.zero		1


	//----- nvinfo : EIATTR_SYSCALL_OFFSETS
	.align		4
        /*0064*/ 	.byte	0x04, 0x46
        /*0066*/ 	.short	(.L_23 - .L_22)


	//   ....[0]....
.L_22:
        /*0068*/ 	.word	0x00000150


	//   ....[1]....
        /*006c*/ 	.word	0x00000240


	//   ....[2]....
        /*0070*/ 	.word	0x00000490


	//   ....[3]....
        /*0074*/ 	.word	0x00000580


	//----- nvinfo : EIATTR_EXIT_INSTR_OFFSETS
	.align		4
.L_23:
        /*0078*/ 	.byte	0x04, 0x1c
        /*007a*/ 	.short	(.L_25 - .L_24)


	//   ....[0]....
.L_24:
        /*007c*/ 	.word	0x000005c0


	//   ....[1]....
        /*0080*/ 	.word	0x00000640


	//----- nvinfo : EIATTR_CRS_STACK_SIZE
	.align		4
.L_25:
        /*0084*/ 	.byte	0x04, 0x1e
        /*0086*/ 	.short	(.L_27 - .L_26)
.L_26:
        /*0088*/ 	.word	0x00000000


	//----- nvinfo : EIATTR_CBANK_PARAM_SIZE
	.align		4
.L_27:
        /*008c*/ 	.byte	0x03, 0x19
        /*008e*/ 	.short	0x001c


	//----- nvinfo : EIATTR_PARAM_CBANK
	.align		4
        /*0090*/ 	.byte	0x04, 0x0a
        /*0092*/ 	.short	(.L_29 - .L_28)
	.align		4
.L_28:
        /*0094*/ 	.word	index@(.nv.constant0._Z17vectorAddWithSyncPKiS0_Pii)
        /*0098*/ 	.short	0x0380
        /*009a*/ 	.short	0x001c


	//----- nvinfo : EIATTR_SW_WAR
	.align		4
.L_29:
        /*009c*/ 	.byte	0x04, 0x36
        /*009e*/ 	.short	(.L_31 - .L_30)
.L_30:
        /*00a0*/ 	.word	0x00000008
.L_31:


//--------------------- .nv.callgraph             --------------------------
	.section	.nv.callgraph,"",@"SHT_CUDA_CALLGRAPH"
	.align	4
	.sectionentsize	8
	.align		4
        /*0000*/ 	.word	0x00000000
	.align		4
        /*0004*/ 	.word	0xffffffff
	.align		4
        /*0008*/ 	.word	index@(_Z17vectorAddWithSyncPKiS0_Pii)
	.align		4
        /*000c*/ 	.word	index@(vprintf)
	.align		4
        /*0010*/ 	.word	0x00000000
	.align		4
        /*0014*/ 	.word	0xfffffffe
	.align		4
        /*0018*/ 	.word	0x00000000
	.align		4
        /*001c*/ 	.word	0xfffffffd
	.align		4
        /*0020*/ 	.word	0x00000000
	.align		4
        /*0024*/ 	.word	0xfffffffc


//--------------------- .nv.constant4             --------------------------
	.section	.nv.constant4,"a",@progbits
	.align	8
	.align		8
.nv.constant4:
        /*0000*/ 	.dword	vprintf
	.align		8
        /*0008*/ 	.dword	$str
	.align		8
        /*0010*/ 	.dword	$str$1
	.align		8
        /*0018*/ 	.dword	$str$2
	.align		8
        /*0020*/ 	.dword	$str$3


//--------------------- .text._Z17vectorAddWithSyncPKiS0_Pii --------------------------
	.section	.text._Z17vectorAddWithSyncPKiS0_Pii,"ax",@progbits
	.align	128
        .global         _Z17vectorAddWithSyncPKiS0_Pii
        .type           _Z17vectorAddWithSyncPKiS0_Pii,@function
        .size           _Z17vectorAddWithSyncPKiS0_Pii,(.L_x_9 - _Z17vectorAddWithSyncPKiS0_Pii)
        .other          _Z17vectorAddWithSyncPKiS0_Pii,@"STO_CUDA_ENTRY STV_DEFAULT"
_Z17vectorAddWithSyncPKiS0_Pii:
.text._Z17vectorAddWithSyncPKiS0_Pii:
[----:B------:R-:W0:Y:S01]  /*0000*/  LDC R1, c[0x0][0x37c] ;  /* 0x0000df00ff017b82 */ /* 0x000e220000000800 */
[----:B------:R-:W1:Y:S01]  /*0010*/  S2R R23, SR_TID.X ;  /* 0x0000000000177919 */ /* 0x000e620000002100 */
[----:B------:R-:W2:Y:S01]  /*0020*/  LDCU UR4, c[0x0][0x2f8] ;  /* 0x00005f00ff0477ac */ /* 0x000ea20008000800 */
[----:B0-----:R-:W-:Y:S01]  /*0030*/  VIADD R1, R1, 0xfffffff8 ;  /* 0xfffffff801017836 */ /* 0x001fe20000000000 */
[----:B------:R-:W0:Y:S01]  /*0040*/  S2R R18, SR_CTAID.X ;  /* 0x0000000000127919 */ /* 0x000e220000002500 */
[----:B------:R-:W3:Y:S01]  /*0050*/  LDCU UR5, c[0x0][0x2fc] ;  /* 0x00005f80ff0577ac */ /* 0x000ee20008000800 */
[----:B------:R-:W0:Y:S02]  /*0060*/  LDCU UR6, c[0x0][0x360] ;  /* 0x00006c00ff0677ac */ /* 0x000e240008000800 */
[----:B--2---:R-:W-:-:S05]  /*0070*/  IADD3 R22, P1, PT, R1, UR4, RZ ;  /* 0x0000000401167c10 */ /* 0x004fca000ff3e0ff */
[----:B---3--:R-:W-:Y:S01]  /*0080*/  IMAD.X R2, RZ, RZ, UR5, P1 ;  /* 0x00000005ff027e24 */ /* 0x008fe200088e06ff */
[----:B-1----:R-:W-:Y:S01]  /*0090*/  ISETP.NE.AND P0, PT, R23, RZ, PT ;  /* 0x000000ff1700720c */ /* 0x002fe20003f05270 */
[----:B0-----:R-:W-:-:S12]  /*00a0*/  IMAD R19, R18, UR6, R23 ;  /* 0x0000000612137c24 */ /* 0x001fd8000f8e0217 */
[----:B------:R-:W-:Y:S05]  /*00b0*/  @P0 BRA `(.L_x_0) ;  /* 0x0000000000280947 */ /* 0x000fea0003800000 */
[----:B------:R-:W-:Y:S01]  /*00c0*/  MOV R0, 0x0 ;  /* 0x0000000000007802 */ /* 0x000fe20000000f00 */
[----:B------:R0:W-:Y:S01]  /*00d0*/  STL.64 [R1], R18 ;  /* 0x0000001201007387 */ /* 0x0001e20000100a00 */
[----:B------:R-:W1:Y:S01]  /*00e0*/  LDCU.64 UR4, c[0x4][0x8] ;  /* 0x01000100ff0477ac */ /* 0x000e620008000a00 */
[----:B------:R-:W-:Y:S01]  /*00f0*/  IMAD.MOV.U32 R6, RZ, RZ, R22 ;  /* 0x000000ffff067224 */ /* 0x000fe200078e0016 */
[----:B------:R0:W2:Y:S01]  /*0100*/  LDC.64 R8, c[0x4][R0] ;  /* 0x0100000000087b82 */ /* 0x0000a20000000a00 */
[----:B------:R-:W-:Y:S02]  /*0110*/  IMAD.MOV.U32 R7, RZ, RZ, R2 ;  /* 0x000000ffff077224 */ /* 0x000fe400078e0002 */
[----:B-1----:R-:W-:Y:S02]  /*0120*/  IMAD.U32 R4, RZ, RZ, UR4 ;  /* 0x00000004ff047e24 */ /* 0x002fe4000f8e00ff */
[----:B0-----:R-:W-:-:S07]  /*0130*/  IMAD.U32 R5, RZ, RZ, UR5 ;  /* 0x00000005ff057e24 */ /* 0x001fce000f8e00ff */
[----:B------:R-:W-:-:S07]  /*0140*/  LEPC R20, `(.L_x_0) ;  /* 0x000000001014794e */ /* 0x000fce0000000000 */
[----:B--2---:R-:W-:Y:S05]  /*0150*/  CALL.ABS.NOINC R8 ;  /* 0x0000000008007343 */ /* 0x004fea0003c00000 */
.L_x_0:
[----:B------:R-:W-:Y:S01]  /*0160*/  ISETP.NE.AND P0, PT, R23, RZ, PT ;  /* 0x000000ff1700720c */ /* 0x000fe20003f05270 */
[----:B------:R-:W-:Y:S05]  /*0170*/  WARPSYNC.ALL ;  /* 0x0000000000007948 */ /* 0x000fea0003800000 */
[----:B------:R-:W-:Y:S06]  /*0180*/  BAR.SYNC.DEFER_BLOCKING 0x0 ;  /* 0x0000000000007b1d */ /* 0x000fec0000010000 */
[----:B------:R-:W-:Y:S04]  /*0190*/  BSSY.RECONVERGENT B6, `(.L_x_1) ;  /* 0x000000c000067945 */ /* 0x000fe80003800200 */
[----:B------:R-:W-:Y:S05]  /*01a0*/  @P0 BRA `(.L_x_2) ;  /* 0x0000000000280947 */ /* 0x000fea0003800000 */
[----:B------:R-:W-:Y:S01]  /*01b0*/  MOV R0, 0x0 ;  /* 0x0000000000007802 */ /* 0x000fe20000000f00 */
[----:B------:R0:W-:Y:S01]  /*01c0*/  STL.64 [R1], R18 ;  /* 0x0000001201007387 */ /* 0x0001e20000100a00 */
[----:B------:R-:W1:Y:S01]  /*01d0*/  LDCU.64 UR4, c[0x4][0x10] ;  /* 0x01000200ff0477ac */ /* 0x000e620008000a00 */
[----:B------:R-:W-:Y:S01]  /*01e0*/  IMAD.MOV.U32 R6, RZ, RZ, R22 ;  /* 0x000000ffff067224 */ /* 0x000fe200078e0016 */
[----:B------:R0:W2:Y:S01]  /*01f0*/  LDC.64 R8, c[0x4][R0] ;  /* 0x0100000000087b82 */ /* 0x0000a20000000a00 */
[----:B------:R-:W-:Y:S01]  /*0200*/  IMAD.MOV.U32 R7, RZ, RZ, R2 ;  /* 0x000000ffff077224 */ /* 0x000fe200078e0002 */
[----:B-1----:R-:W-:Y:S01]  /*0210*/  MOV R4, UR4 ;  /* 0x0000000400047c02 */ /* 0x002fe20008000f00 */
[----:B0-----:R-:W-:-:S07]  /*0220*/  IMAD.U32 R5, RZ, RZ, UR5 ;  /* 0x00000005ff057e24 */ /* 0x001fce000f8e00ff */
[----:B------:R-:W-:-:S07]  /*0230*/  LEPC R20, `(.L_x_2) ;  /* 0x000000001014794e */ /* 0x000fce0000000000 */
[----:B--2---:R-:W-:Y:S05]  /*0240*/  CALL.ABS.NOINC R8 ;  /* 0x0000000008007343 */ /* 0x004fea0003c00000 */
.L_x_2:
[----:B------:R-:W-:Y:S05]  /*0250*/  BSYNC.RECONVERGENT B6 ;  /* 0x0000000000067941 */ /* 0x000fea0003800200 */
.L_x_1:
[----:B------:R-:W0:Y:S01]  /*0260*/  LDCU UR4, c[0x0][0x398] ;  /* 0x00007300ff0477ac */ /* 0x000e220008000800 */
[----:B------:R-:W1:Y:S01]  /*0270*/  LDC.64 R16, c[0x0][0x358] ;  /* 0x0000d600ff107b82 */ /* 0x000e620000000a00 */
[----:B------:R-:W-:Y:S01]  /*0280*/  BSSY.RECONVERGENT B0, `(.L_x_3) ;  /* 0x0000016000007945 */ /* 0x000fe20003800200 */
[----:B------:R-:W-:Y:S02]  /*0290*/  ISETP.NE.AND P1, PT, R23, RZ, PT ;  /* 0x000000ff1700720c */ /* 0x000fe40003f25270 */
[----:B0-----:R-:W-:-:S13]  /*02a0*/  ISETP.GE.AND P0, PT, R19, UR4, PT ;  /* 0x0000000413007c0c */ /* 0x001fda000bf06270 */
[----:B------:R-:W-:Y:S05]  /*02b0*/  @P0 BRA `(.L_x_4) ;  /* 0x0000000000480947 */ /* 0x000fea0003800000 */
[----:B------:R-:W0:Y:S01]  /*02c0*/  LDC.64 R4, c[0x0][0x380] ;  /* 0x0000e000ff047b82 */ /* 0x000e220000000a00 */
[C---:B-1----:R-:W-:Y:S02]  /*02d0*/  R2UR UR4, R16.reuse ;  /* 0x00000000100472ca */ /* 0x042fe400000e0000 */
[C---:B------:R-:W-:Y:S02]  /*02e0*/  R2UR UR5, R17.reuse ;  /* 0x00000000110572ca */ /* 0x040fe400000e0000 */
[----:B------:R-:W-:Y:S02]  /*02f0*/  R2UR UR6, R16 ;  /* 0x00000000100672ca */ /* 0x000fe400000e0000 */
[----:B------:R-:W-:Y:S01]  /*0300*/  R2UR UR7, R17 ;  /* 0x00000000110772ca */ /* 0x000fe200000e0000 */
[----:B------:R-:W1:Y:S08]  /*0310*/  LDC.64 R6, c[0x0][0x388] ;  /* 0x0000e200ff067b82 */ /* 0x000e700000000a00 */
[----:B------:R-:W2:Y:S01]  /*0320*/  LDC.64 R8, c[0x0][0x390] ;  /* 0x0000e400ff087b82 */ /* 0x000ea20000000a00 */
[----:B0-----:R-:W-:-:S06]  /*0330*/  IMAD.WIDE R4, R19, 0x4, R4 ;  /* 0x0000000413047825 */ /* 0x001fcc00078e0204 */
[----:B------:R-:W3:Y:S01]  /*0340*/  LDG.E R4, desc[UR4][R4.64] ;  /* 0x0000000404047981 */ /* 0x000ee2000c1e1900 */
[----:B-1----:R-:W-:-:S06]  /*0350*/  IMAD.WIDE R6, R19, 0x4, R6 ;  /* 0x0000000413067825 */ /* 0x002fcc00078e0206 */
[----:B------:R-:W3:Y:S01]  /*0360*/  LDG.E R7, desc[UR6][R6.64] ;  /* 0x0000000606077981 */ /* 0x000ee2000c1e1900 */
[----:B--2---:R-:W-:-:S04]  /*0370*/  IMAD.WIDE R8, R19, 0x4, R8 ;  /* 0x0000000413087825 */ /* 0x004fc800078e0208 */
[----:B---3--:R-:W-:-:S04]  /*0380*/  IMAD.IADD R0, R4, 0x1, R7 ;  /* 0x0000000104007824 */ /* 0x008fc800078e0207 */
[----:B------:R-:W-:-:S04]  /*0390*/  IMAD R0, R0, 0xa, RZ ;  /* 0x0000000a00007824 */ /* 0x000fc800078e02ff */
[----:B------:R-:W-:-:S05]  /*03a0*/  IMAD.HI R0, R0, 0x66666667, RZ ;  /* 0x6666666700007827 */ /* 0x000fca00078e02ff */
[----:B------:R-:W-:-:S04]  /*03b0*/  SHF.R.U32.HI R3, RZ, 0x1f, R0 ;  /* 0x0000001fff037819 */ /* 0x000fc80000011600 */
[----:B------:R-:W-:-:S05]  /*03c0*/  LEA.HI.SX32 R3, R0, R3, 0x1e ;  /* 0x0000000300037211 */ /* 0x000fca00078ff2ff */
[----:B------:R0:W-:Y:S02]  /*03d0*/  STG.E desc[UR4][R8.64], R3 ;  /* 0x0000000308007986 */ /* 0x0001e4000c101904 */
.L_x_4:
[----:B------:R-:W-:Y:S05]  /*03e0*/  BSYNC.RECONVERGENT B0 ;  /* 0x0000000000007941 */ /* 0x000fea0003800200 */
.L_x_3:
[----:B------:R-:W-:Y:S05]  /*03f0*/  @P1 BRA `(.L_x_5) ;  /* 0x0000000000281947 */ /* 0x000fea0003800000 */
[----:B------:R-:W-:Y:S01]  /*0400*/  MOV R0, 0x0 ;  /* 0x0000000000007802 */ /* 0x000fe20000000f00 */
[----:B------:R2:W-:Y:S01]  /*0410*/  STL.64 [R1], R18 ;  /* 0x0000001201007387 */ /* 0x0005e20000100a00 */
[----:B------:R-:W3:Y:S01]  /*0420*/  LDCU.64 UR4, c[0x4][0x18] ;  /* 0x01000300ff0477ac */ /* 0x000ee20008000a00 */
[----:B------:R-:W-:Y:S01]  /*0430*/  IMAD.MOV.U32 R6, RZ, RZ, R22 ;  /* 0x000000ffff067224 */ /* 0x000fe200078e0016 */
[----:B0-----:R2:W0:Y:S01]  /*0440*/  LDC.64 R8, c[0x4][R0] ;  /* 0x0100000000087b82 */ /* 0x0014220000000a00 */
[----:B------:R-:W-:Y:S01]  /*0450*/  IMAD.MOV.U32 R7, RZ, RZ, R2 ;  /* 0x000000ffff077224 */ /* 0x000fe200078e0002 */
[----:B---3--:R-:W-:Y:S01]  /*0460*/  MOV R4, UR4 ;  /* 0x0000000400047c02 */ /* 0x008fe20008000f00 */
[----:B--2---:R-:W-:-:S07]  /*0470*/  IMAD.U32 R5, RZ, RZ, UR5 ;  /* 0x00000005ff057e24 */ /* 0x004fce000f8e00ff */
[----:B------:R-:W-:-:S07]  /*0480*/  LEPC R20, `(.L_x_5) ;  /* 0x000000001014794e */ /* 0x000fce0000000000 */
[----:B01----:R-:W-:Y:S05]  /*0490*/  CALL.ABS.NOINC R8 ;  /* 0x0000000008007343 */ /* 0x003fea0003c00000 */
.L_x_5:
[----:B------:R-:W-:Y:S01]  /*04a0*/  ISETP.NE.AND P0, PT, R23, RZ, PT ;  /* 0x000000ff1700720c */ /* 0x000fe20003f05270 */
[----:B------:R-:W-:Y:S05]  /*04b0*/  WARPSYNC.ALL ;  /* 0x0000000000007948 */ /* 0x000fea0003800000 */
[----:B------:R-:W-:Y:S06]  /*04c0*/  BAR.SYNC.DEFER_BLOCKING 0x0 ;  /* 0x0000000000007b1d */ /* 0x000fec0000010000 */
[----:B------:R-:W-:Y:S04]  /*04d0*/  BSSY.RECONVERGENT B6, `(.L_x_6) ;  /* 0x000000c000067945 */ /* 0x000fe80003800200 */
[----:B------:R-:W-:Y:S05]  /*04e0*/  @P0 BRA `(.L_x_7) ;  /* 0x0000000000280947 */ /* 0x000fea0003800000 */
[----:B------:R-:W-:Y:S01]  /*04f0*/  MOV R0, 0x0 ;  /* 0x0000000000007802 */ /* 0x000fe20000000f00 */
[----:B------:R2:W-:Y:S01]  /*0500*/  STL.64 [R1], R18 ;  /* 0x0000001201007387 */ /* 0x0005e20000100a00 */
[----:B------:R-:W3:Y:S01]  /*0510*/  LDCU.64 UR4, c[0x4][0x20] ;  /* 0x01000400ff0477ac */ /* 0x000ee20008000a00 */
[----:B------:R-:W-:Y:S01]  /*0520*/  IMAD.MOV.U32 R6, RZ, RZ, R22 ;  /* 0x000000ffff067224 */ /* 0x000fe200078e0016 */
[----:B0-----:R2:W0:Y:S01]  /*0530*/  LDC.64 R8, c[0x4][R0] ;  /* 0x0100000000087b82 */ /* 0x0014220000000a00 */
[----:B------:R-:W-:Y:S02]  /*0540*/  IMAD.MOV.U32 R7, RZ, RZ, R2 ;  /* 0x000000ffff077224 */ /* 0x000fe400078e0002 */
[----:B---3--:R-:W-:Y:S01]  /*0550*/  IMAD.U32 R4, RZ, RZ, UR4 ;  /* 0x00000004ff047e24 */ /* 0x008fe2000f8e00ff */
[----:B--2---:R-:W-:-:S07]  /*0560*/  MOV R5, UR5 ;  /* 0x0000000500057c02 */ /* 0x004fce0008000f00 */
[----:B------:R-:W-:-:S07]  /*0570*/  LEPC R20, `(.L_x_7) ;  /* 0x000000001014794e */ /* 0x000fce0000000000 */
[----:B01----:R-:W-:Y:S05]  /*0580*/  CALL.ABS.NOINC R8 ;  /* 0x0000000008007343 */ /* 0x003fea0003c00000 */
.L_x_7:
[----:B------:R-:W-:Y:S05]  /*0590*/  BSYNC.RECONVERGENT B6 ;  /* 0x0000000000067941 */ /* 0x000fea0003800200 */
.L_x_6:
[----:B------:R-:W2:Y:S02]  /*05a0*/  LDCU UR4, c[0x0][0x398] ;  /* 0x00007300ff0477ac */ /* 0x000ea40008000800 */
[----:B--2---:R-:W-:-:S13]  /*05b0*/  ISETP.GE.AND P0, PT, R19, UR4, PT ;  /* 0x0000000413007c0c */ /* 0x004fda000bf06270 */
[----:B------:R-:W-:Y:S05]  /*05c0*/  @P0 EXIT ;  /* 0x000000000000094d */ /* 0x000fea0003800000 */
[----:B0-----:R-:W0:Y:S01]  /*05d0*/  LDC.64 R2, c[0x0][0x390] ;  /* 0x0000e400ff027b82 */ /* 0x001e220000000a00 */
[----:B-1----:R-:W-:Y:S02]  /*05e0*/  R2UR UR4, R16 ;  /* 0x00000000100472ca */ /* 0x002fe400000e0000 */
[----:B------:R-:W-:Y:S01]  /*05f0*/  R2UR UR5, R17 ;  /* 0x00000000110572ca */ /* 0x000fe200000e0000 */
[----:B0-----:R-:W-:-:S12]  /*0600*/  IMAD.WIDE R2, R19, 0x4, R2 ;  /* 0x0000000413027825 */ /* 0x001fd800078e0202 */
[----:B------:R-:W2:Y:S02]  /*0610*/  LDG.E R0, desc[UR4][R2.64] ;  /* 0x0000000402007981 */ /* 0x000ea4000c1e1900 */
[----:B--2---:R-:W-:-:S05]  /*0620*/  VIADD R5, R0, 0x1 ;  /* 0x0000000100057836 */ /* 0x004fca0000000000 */
[----:B------:R-:W-:Y:S01]  /*0630*/  STG.E desc[UR4][R2.64], R5 ;  /* 0x0000000502007986 */ /* 0x000fe2000c101904 */
[----:B------:R-:W-:Y:S05]  /*0640*/  EXIT ;  /* 0x000000000000794d */ /* 0x000fea0003800000 */
.L_x_8:
[----:B------:R-:W-:-:S00]  /*0650*/  BRA `(.L_x_8) ;  /* 0xfffffffc00fc7947 */ /* 0x000fc0000383ffff */
[----:B------:R-:W-:-:S00]  /*0660*/  NOP ;  /* 0x0000000000007918 */ /* 0x000fc00000000000 */
        /* <DEDUP_REMOVED lines=9> */
.L_x_9:


//--------------------- .nv.global.init           --------------------------
	.section	.nv.global.init,"aw",@progbits
.nv.global.init:
	.type		$str$1,@object
	.size		$str$1,($str - $str$1)
$str$1:
        /*0000*/ 	.byte	0x5b, 0x42, 0x6c, 0x6f, 0x63, 0x6b, 0x20, 0x25, 0x64, 0x5d, 0x20, 0x54, 0x68, 0x72, 0x65, 0x61
        /*0010*/ 	.byte	0x64, 0x20, 0x30, 0x20, 0x61, 0x66, 0x74, 0x65, 0x72, 0x20, 0x66, 0x69, 0x72, 0x73, 0x74, 0x20
        /*0020*/ 	.byte	0x5f, 0x5f, 0x73, 0x79, 0x6e, 0x63, 0x74, 0x68, 0x72, 0x65, 0x61, 0x64, 0x73, 0x28, 0x29, 0x20
        /*0030*/ 	.byte	0x61, 0x74, 0x20, 0x74, 0x69, 0x64, 0x20, 0x25, 0x64, 0x0a, 0x00
	.type		$str,@object
	.size		$str,($str$3 - $str)
$str:
        /*003b*/ 	.byte	0x5b, 0x42, 0x6c, 0x6f, 0x63, 0x6b, 0x20, 0x25, 0x64, 0x5d, 0x20, 0x54, 0x68, 0x72, 0x65, 0x61
        /*004b*/ 	.byte	0x64, 0x20, 0x30, 0x20, 0x62, 0x65, 0x66, 0x6f, 0x72, 0x65, 0x20, 0x66, 0x69, 0x72, 0x73, 0x74
        /*005b*/ 	.byte	0x20, 0x5f, 0x5f, 0x73, 0x79, 0x6e, 0x63, 0x74, 0x68, 0x72, 0x65, 0x61, 0x64, 0x73, 0x28, 0x29
        /*006b*/ 	.byte	0x20, 0x61, 0x74, 0x20, 0x74, 0x69, 0x64, 0x20, 0x25, 0x64, 0x0a, 0x00
	.type		$str$3,@object
	.size		$str$3,($str$2 - $str$3)
$str$3:
        /*0077*/ 	.byte	0x5b, 0x42, 0x6c, 0x6f, 0x63, 0x6b, 0x20, 0x25, 0x64, 0x5d, 0x20, 0x54, 0x68, 0x72, 0x65, 0x61
        /*0087*/ 	.byte	0x64, 0x20, 0x30, 0x20, 0x61, 0x66, 0x74, 0x65, 0x72, 0x20, 0x73, 0x65, 0x63, 0x6f, 0x6e, 0x64
        /*0097*/ 	.byte	0x20, 0x5f, 0x5f, 0x73, 0x79, 0x6e, 0x63, 0x74, 0x68, 0x72, 0x65, 0x61, 0x64, 0x73, 0x28, 0x29
        /*00a7*/ 	.byte	0x20, 0x61, 0x74, 0x20, 0x74, 0x69, 0x64, 0x20, 0x25, 0x64, 0x0a, 0x00
	.type		$str$2,@object
	.size		$str$2,(.L_2 - $str$2)
$str$2:
        /*00b3*/ 	.byte	0x5b, 0x42, 0x6c, 0x6f, 0x63, 0x6b, 0x20, 0x25, 0x64, 0x5d, 0x20, 0x54, 0x68, 0x72, 0x65, 0x61
        /*00c3*/ 	.byte	0x64, 0x20, 0x30, 0x20, 0x62, 0x65, 0x66, 0x6f, 0x72, 0x65, 0x20, 0x73, 0x65, 0x63, 0x6f, 0x6e
        /*00d3*/ 	.byte	0x64, 0x20, 0x5f, 0x5f, 0x73, 0x79, 0x6e, 0x63, 0x74, 0x68, 0x72, 0x65, 0x61, 0x64, 0x73, 0x28
        /*00e3*/ 	.byte	0x29, 0x20, 0x61, 0x74, 0x20, 0x74, 0x69, 0x64, 0x20, 0x25, 0x64, 0x0a, 0x00
.L_2:


//--------------------- .nv.shared.reserved.0     --------------------------
	.section	.nv.shared.reserved.0,"aw",@nobits
	.weak		__nv_reservedSMEM_offset_0_alias
	.size		__nv_reservedSMEM_offset_0_alias, 0, 64
	.other		__nv_reservedSMEM_offset_0_alias,@"STO_CUDA_RESERVED_SHARED STV_DEFAULT"
__nv_reservedSMEM_offset_0_alias:
	.zero		0
	.zero		64


//--------------------- .nv.constant0._Z17vectorAddWithSyncPKiS0_Pii --------------------------
	.section	.nv.constant0._Z17vectorAddWithSyncPKiS0_Pii,"a",@progbits
	.sectionflags	@""
	.align	4
.nv.constant0._Z17vectorAddWithSyncPKiS0_Pii:
	.zero		924


//--------------------- SYMBOLS --------------------------

	.type		.nv.reservedSmem.offset0,@object
	.size		.nv.reservedSmem.offset0,0x4
	.type		vprintf,@function
